	.headerflags	@"EF_CUDA_TEXMODE_UNIFIED EF_CUDA_64BIT_ADDRESS EF_CUDA_ACCELERATORS EF_CUDA_SM90 EF_CUDA_VIRTUAL_SM(EF_CUDA_SM90)"
	.elftype	@"ET_EXEC"


//--------------------- .nv.info                  --------------------------
	.section	.nv.info,"",@"SHT_CUDA_INFO"
	.align	4


	//----- nvinfo : EIATTR_REGCOUNT
	.align		4
        /*0000*/ 	.byte	0x04, 0x2f
        /*0002*/ 	.short	(.L_3 - .L_2)
	.align		4
.L_2:
        /*0004*/ 	.word	index@(triton_poi_fused__native_batch_norm_legit_no_training_relu_8)
        /*0008*/ 	.word	0x0000001c


	//----- nvinfo : EIATTR_MIN_STACK_SIZE
	.align		4
.L_3:
        /*000c*/ 	.byte	0x04, 0x12
        /*000e*/ 	.short	(.L_5 - .L_4)
	.align		4
.L_4:
        /*0010*/ 	.word	index@(triton_poi_fused__native_batch_norm_legit_no_training_relu_8)
        /*0014*/ 	.word	0x00000000


	//----- nvinfo : EIATTR_FRAME_SIZE
	.align		4
.L_5:
        /*0018*/ 	.byte	0x04, 0x11
        /*001a*/ 	.short	(.L_7 - .L_6)
	.align		4
.L_6:
        /*001c*/ 	.word	index@(triton_poi_fused__native_batch_norm_legit_no_training_relu_8)
        /*0020*/ 	.word	0x00000000


	//----- nvinfo : EIATTR_MIN_STACK_SIZE
	.align		4
.L_7:
        /*0024*/ 	.byte	0x04, 0x12
        /*0026*/ 	.short	(.L_9 - .L_8)
	.align		4
.L_8:
        /*0028*/ 	.word	index@(triton_poi_fused__native_batch_norm_legit_no_training_relu_8)
        /*002c*/ 	.word	0x00000000
.L_9:


//--------------------- .nv.info.triton_poi_fused__native_batch_norm_legit_no_training_relu_8 --------------------------
	.section	.nv.info.triton_poi_fused__native_batch_norm_legit_no_training_relu_8,"",@"SHT_CUDA_INFO"
	.sectionflags	@""
	.align	4


	//----- nvinfo : EIATTR_CUDA_API_VERSION
	.align		4
        /*0000*/ 	.byte	0x04, 0x37
        /*0002*/ 	.short	(.L_11 - .L_10)
.L_10:
        /*0004*/ 	.word	0x0000007c


	//----- nvinfo : EIATTR_KPARAM_INFO
	.align		4
.L_11:
        /*0008*/ 	.byte	0x04, 0x17
        /*000a*/ 	.short	(.L_13 - .L_12)
.L_12:
        /*000c*/ 	.word	0x00000000
        /*0010*/ 	.short	0x0007
        /*0012*/ 	.short	0x0034
        /*0014*/ 	.byte	0x00, 0xf0, 0x11, 0x00


	//----- nvinfo : EIATTR_KPARAM_INFO
	.align		4
.L_13:
        /*0018*/ 	.byte	0x04, 0x17
        /*001a*/ 	.short	(.L_15 - .L_14)
.L_14:
        /*001c*/ 	.word	0x00000000
        /*0020*/ 	.short	0x0006
        /*0022*/ 	.short	0x0030
        /*0024*/ 	.byte	0x00, 0xf0, 0x11, 0x00


	//----- nvinfo : EIATTR_KPARAM_INFO
	.align		4
.L_15:
        /*0028*/ 	.byte	0x04, 0x17
        /*002a*/ 	.short	(.L_17 - .L_16)
.L_16:
        /*002c*/ 	.word	0x00000000
        /*0030*/ 	.short	0x0005
        /*0032*/ 	.short	0x0028
        /*0034*/ 	.byte	0x00, 0xf4, 0x21, 0x00


	//----- nvinfo : EIATTR_KPARAM_INFO
	.align		4
.L_17:
        /*0038*/ 	.byte	0x04, 0x17
        /*003a*/ 	.short	(.L_19 - .L_18)
.L_18:
        /*003c*/ 	.word	0x00000000
        /*0040*/ 	.short	0x0004
        /*0042*/ 	.short	0x0020
        /*0044*/ 	.byte	0x00, 0xf4, 0x21, 0x00


	//----- nvinfo : EIATTR_KPARAM_INFO
	.align		4
.L_19:
        /*0048*/ 	.byte	0x04, 0x17
        /*004a*/ 	.short	(.L_21 - .L_20)
.L_20:
        /*004c*/ 	.word	0x00000000
        /*0050*/ 	.short	0x0003
        /*0052*/ 	.short	0x0018
        /*0054*/ 	.byte	0x00, 0xf4, 0x21, 0x00


	//----- nvinfo : EIATTR_KPARAM_INFO
	.align		4
.L_21:
        /*0058*/ 	.byte	0x04, 0x17
        /*005a*/ 	.short	(.L_23 - .L_22)
.L_22:
        /*005c*/ 	.word	0x00000000
        /*0060*/ 	.short	0x0002
        /*0062*/ 	.short	0x0010
        /*0064*/ 	.byte	0x00, 0xf4, 0x21, 0x00


	//----- nvinfo : EIATTR_KPARAM_INFO
	.align		4
.L_23:
        /*0068*/ 	.byte	0x04, 0x17
        /*006a*/ 	.short	(.L_25 - .L_24)
.L_24:
        /*006c*/ 	.word	0x00000000
        /*0070*/ 	.short	0x0001
        /*0072*/ 	.short	0x0008
        /*0074*/ 	.byte	0x00, 0xf4, 0x21, 0x00


	//----- nvinfo : EIATTR_KPARAM_INFO
	.align		4
.L_25:
        /*0078*/ 	.byte	0x04, 0x17
        /*007a*/ 	.short	(.L_27 - .L_26)
.L_26:
        /*007c*/ 	.word	0x00000000
        /*0080*/ 	.short	0x0000
        /*0082*/ 	.short	0x0000
        /*0084*/ 	.byte	0x00, 0xf4, 0x21, 0x00


	//----- nvinfo : EIATTR_SPARSE_MMA_MASK
	.align		4
.L_27:
        /*0088*/ 	.byte	0x03, 0x50
        /*008a*/ 	.short	0x0000


	//----- nvinfo : EIATTR_MAXREG_COUNT
	.align		4
        /*008c*/ 	.byte	0x03, 0x1b
        /*008e*/ 	.short	0x00ff


	//----- nvinfo : EIATTR_EXIT_INSTR_OFFSETS
	.align		4
        /*0090*/ 	.byte	0x04, 0x1c
        /*0092*/ 	.short	(.L_29 - .L_28)


	//   ....[0]....
.L_28:
        /*0094*/ 	.word	0x000007f0


	//   ....[1]....
        /*0098*/ 	.word	0x00000850


	//----- nvinfo : EIATTR_REQNTID
	.align		4
.L_29:
        /*009c*/ 	.byte	0x04, 0x10
        /*009e*/ 	.short	(.L_31 - .L_30)
.L_30:
        /*00a0*/ 	.word	0x00000080
        /*00a4*/ 	.word	0x00000001
        /*00a8*/ 	.word	0x00000001


	//----- nvinfo : EIATTR_CBANK_PARAM_SIZE
	.align		4
.L_31:
        /*00ac*/ 	.byte	0x03, 0x19
        /*00ae*/ 	.short	0x0038


	//----- nvinfo : EIATTR_PARAM_CBANK
	.align		4
        /*00b0*/ 	.byte	0x04, 0x0a
        /*00b2*/ 	.short	(.L_33 - .L_32)
	.align		4
.L_32:
        /*00b4*/ 	.word	index@(.nv.constant0.triton_poi_fused__native_batch_norm_legit_no_training_relu_8)
        /*00b8*/ 	.short	0x0210
        /*00ba*/ 	.short	0x0038


	//----- nvinfo : EIATTR_SW_WAR
	.align		4
.L_33:
        /*00bc*/ 	.byte	0x04, 0x36
        /*00be*/ 	.short	(.L_35 - .L_34)
.L_34:
        /*00c0*/ 	.word	0x00000008
.L_35:


//--------------------- .nv.callgraph             --------------------------
	.section	.nv.callgraph,"",@"SHT_CUDA_CALLGRAPH"
	.align	4
	.sectionentsize	8
	.align		4
        /*0000*/ 	.word	0x00000000
	.align		4
        /*0004*/ 	.word	0xffffffff
	.align		4
        /*0008*/ 	.word	0x00000000
	.align		4
        /*000c*/ 	.word	0xfffffffe
	.align		4
        /*0010*/ 	.word	0x00000000
	.align		4
        /*0014*/ 	.word	0xfffffffd
	.align		4
        /*0018*/ 	.word	0x00000000
	.align		4
        /*001c*/ 	.word	0xfffffffc


//--------------------- .nv.constant4             --------------------------
	.section	.nv.constant4,"a",@progbits
	.align	8
	.align		8
.nv.constant4:
        /*0000*/ 	.dword	_$_str
	.align		8
        /*0008*/ 	.dword	_$_str_$_2


//--------------------- .text.triton_poi_fused__native_batch_norm_legit_no_training_relu_8 --------------------------
	.section	.text.triton_poi_fused__native_batch_norm_legit_no_training_relu_8,"ax",@progbits
	.sectionflags	@"SHF_BARRIERS=1"
	.align	128
        .global         triton_poi_fused__native_batch_norm_legit_no_training_relu_8
        .type           triton_poi_fused__native_batch_norm_legit_no_training_relu_8,@function
        .size           triton_poi_fused__native_batch_norm_legit_no_training_relu_8,(.L_x_1 - triton_poi_fused__native_batch_norm_legit_no_training_relu_8)
        .other          triton_poi_fused__native_batch_norm_legit_no_training_relu_8,@"STO_CUDA_ENTRY STV_DEFAULT"
triton_poi_fused__native_batch_norm_legit_no_training_relu_8:
.text.triton_poi_fused__native_batch_norm_legit_no_training_relu_8:
[----:B------:R-:W0:Y:S01]  /*0000*/  LDC R1, c[0x0][0x28] ;  /* 0x00000a00ff017b82 */ /* 0x000e220000000800 */
[----:B------:R-:W1:Y:S07]  /*0010*/  S2R R2, SR_TID.X ;  /* 0x0000000000027919 */ /* 0x000e6e0000002100 */
[----:B------:R-:W2:Y:S01]  /*0020*/  LDC.64 R6, c[0x0][0x210] ;  /* 0x00008400ff067b82 */ /* 0x000ea20000000a00 */
[----:B------:R-:W-:Y:S01]  /*0030*/  ULDC.64 UR6, c[0x0][0x208] ;  /* 0x0000820000067ab9 */ /* 0x000fe20000000a00 */
[----:B------:R-:W3:Y:S01]  /*0040*/  S2R R3, SR_CTAID.Y ;  /* 0x0000000000037919 */ /* 0x000ee20000002600 */
[----:B------:R-:W4:Y:S05]  /*0050*/  S2R R9, SR_CTAID.X ;  /* 0x0000000000097919 */ /* 0x000f2a0000002500 */
[----:B------:R-:W5:Y:S01]  /*0060*/  S2UR UR5, SR_CgaCtaId ;  /* 0x00000000000579c3 */ /* 0x000f620000008800 */
[----:B------:R-:W-:-:S07]  /*0070*/  UMOV UR4, 0x400 ;  /* 0x0000040000047882 */ /* 0x000fce0000000000 */
[----:B------:R-:W2:Y:S08]  /*0080*/  LDC.64 R20, c[0x0][0x228] ;  /* 0x00008a00ff147b82 */ /* 0x000eb00000000a00 */
[----:B------:R-:W2:Y:S01]  /*0090*/  LDC.64 R22, c[0x0][0x230] ;  /* 0x00008c00ff167b82 */ /* 0x000ea20000000a00 */
[----:B-1----:R-:W-:Y:S01]  /*00a0*/  IMAD.SHL.U32 R11, R2, 0x4, RZ ;  /* 0x00000004020b7824 */ /* 0x002fe200078e00ff */
[----:B------:R-:W-:-:S04]  /*00b0*/  SHF.R.U32.HI R10, RZ, 0x6, R2 ;  /* 0x00000006ff0a7819 */ /* 0x000fc80000011602 */
[----:B------:R-:W-:-:S04]  /*00c0*/  LOP3.LUT R0, R11, 0xfc, RZ, 0xc0, !PT ;  /* 0x000000fc0b007812 */ /* 0x000fc800078ec0ff */
[----:B---3--:R-:W-:Y:S01]  /*00d0*/  PRMT R4, R0, 0x6540, R3 ;  /* 0x0000654000047816 */ /* 0x008fe20000000003 */
[----:B----4-:R-:W-:-:S03]  /*00e0*/  IMAD.SHL.U32 R0, R9, 0x2, RZ ;  /* 0x0000000209007824 */ /* 0x010fc600078e00ff */
[----:B------:R-:W-:-:S04]  /*00f0*/  SHF.R.S32.HI R5, RZ, 0x1f, R4 ;  /* 0x0000001fff057819 */ /* 0x000fc80000011404 */
[----:B------:R-:W-:Y:S02]  /*0100*/  LEA.HI R8, R5, R4, RZ, 0x6 ;  /* 0x0000000405087211 */ /* 0x000fe400078f30ff */
[----:B------:R-:W-:Y:S02]  /*0110*/  SGXT.U32 R5, R10, 0x1 ;  /* 0x000000010a05781a */ /* 0x000fe40000000000 */
[C---:B------:R-:W-:Y:S01]  /*0120*/  LOP3.LUT R9, R8.reuse, 0xffffffc0, RZ, 0xc0, !PT ;  /* 0xffffffc008097812 */ /* 0x040fe200078ec0ff */
[----:B------:R-:W-:Y:S01]  /*0130*/  IMAD.SHL.U32 R8, R8, 0x100, RZ ;  /* 0x0000010008087824 */ /* 0x000fe200078e00ff */
[----:B------:R-:W-:-:S03]  /*0140*/  LOP3.LUT R5, R0, R5, RZ, 0xfc, !PT ;  /* 0x0000000500057212 */ /* 0x000fc600078efcff */
[C---:B------:R-:W-:Y:S01]  /*0150*/  IMAD.IADD R10, R4.reuse, 0x1, -R9 ;  /* 0x00000001040a7824 */ /* 0x040fe200078e0a09 */
[----:B------:R-:W-:-:S03]  /*0160*/  VIMNMX R4, R4, R5, !PT ;  /* 0x0000000504047248 */ /* 0x000fc60007fe0100 */
[----:B------:R-:W-:Y:S01]  /*0170*/  IMAD R10, R5, 0x40, R10 ;  /* 0x00000040050a7824 */ /* 0x000fe200078e020a */
[----:B------:R-:W-:Y:S02]  /*0180*/  LOP3.LUT R5, R8, 0xffffc000, RZ, 0xc0, !PT ;  /* 0xffffc00008057812 */ /* 0x000fe400078ec0ff */
[----:B------:R-:W-:Y:S02]  /*0190*/  ISETP.GE.AND P0, PT, R4, 0x100, PT ;  /* 0x000001000400780c */ /* 0x000fe40003f06270 */
[----:B------:R-:W-:Y:S01]  /*01a0*/  SHF.R.S32.HI R14, RZ, 0x17, R3 ;  /* 0x00000017ff0e7819 */ /* 0x000fe20000011403 */
[----:B------:R-:W-:Y:S01]  /*01b0*/  IMAD.IADD R5, R10, 0x1, R5 ;  /* 0x000000010a057824 */ /* 0x000fe200078e0205 */
[----:B------:R-:W-:Y:S01]  /*01c0*/  SHF.R.U32.HI R16, RZ, 0x2, R2 ;  /* 0x00000002ff107819 */ /* 0x000fe20000011602 */
[----:B-----5:R-:W-:Y:S01]  /*01d0*/  UPRMT UR4, UR5, 0x654, UR4 ;  /* 0x0000065405047896 */ /* 0x020fe20008000004 */
[----:B------:R-:W-:Y:S01]  /*01e0*/  LOP3.LUT R11, R11, 0x1fc, RZ, 0xc0, !PT ;  /* 0x000001fc0b0b7812 */ /* 0x000fe200078ec0ff */
[----:B--2---:R-:W-:Y:S01]  /*01f0*/  IMAD.WIDE R12, R5, 0x4, R6 ;  /* 0x00000004050c7825 */ /* 0x004fe200078e0206 */
[----:B------:R-:W-:-:S02]  /*0200*/  CS2R R4, SRZ ;  /* 0x0000000000047805 */ /* 0x000fc4000001ff00 */
[----:B------:R-:W-:Y:S01]  /*0210*/  CS2R R6, SRZ ;  /* 0x0000000000067805 */ /* 0x000fe2000001ff00 */
[----:B------:R-:W1:Y:S05]  /*0220*/  LDC.64 R8, c[0x0][0x220] ;  /* 0x00008800ff087b82 */ /* 0x000e6a0000000a00 */
[----:B------:R2:W3:Y:S01]  /*0230*/  @!P0 LDG.E.128 R4, desc[UR6][R12.64] ;  /* 0x000000060c048981 */ /* 0x0004e2000c1e1d00 */
[----:B------:R-:W-:Y:S01]  /*0240*/  IMAD.SHL.U32 R10, R2, 0x2, RZ ;  /* 0x00000002020a7824 */ /* 0x000fe200078e00ff */
[----:B------:R-:W-:Y:S02]  /*0250*/  SGXT R14, R14, 0x1 ;  /* 0x000000010e0e781a */ /* 0x000fe40000000200 */
[----:B------:R-:W-:-:S02]  /*0260*/  LOP3.LUT R16, R16, 0x10, RZ, 0xc0, !PT ;  /* 0x0000001010107812 */ /* 0x000fc400078ec0ff */
[----:B------:R-:W-:-:S03]  /*0270*/  LOP3.LUT R10, R10, 0xfe, RZ, 0xc0, !PT ;  /* 0x000000fe0a0a7812 */ /* 0x000fc600078ec0ff */
[----:B------:R-:W-:Y:S01]  /*0280*/  VIADD R16, R16, UR4 ;  /* 0x0000000410107c36 */ /* 0x000fe20008000000 */
[----:B------:R-:W-:Y:S02]  /*0290*/  PRMT R15, R10, 0x6540, R3 ;  /* 0x000065400a0f7816 */ /* 0x000fe40000000003 */
[----:B--2---:R-:W-:Y:S02]  /*02a0*/  CS2R R12, SRZ ;  /* 0x00000000000c7805 */ /* 0x004fe4000001ff00 */
[----:B------:R-:W-:Y:S02]  /*02b0*/  LEA.HI R14, R14, R15, RZ, 0x6 ;  /* 0x0000000f0e0e7211 */ /* 0x000fe400078f30ff */
[----:B------:R-:W-:Y:S02]  /*02c0*/  ISETP.GE.AND P0, PT, R15, 0x100, PT ;  /* 0x000001000f00780c */ /* 0x000fe40003f06270 */
[----:B------:R-:W-:-:S05]  /*02d0*/  LOP3.LUT R14, R14, 0xffffffc0, RZ, 0xc0, !PT ;  /* 0xffffffc00e0e7812 */ /* 0x000fca00078ec0ff */
[----:B------:R-:W-:Y:S02]  /*02e0*/  IMAD.IADD R15, R15, 0x1, -R14 ;  /* 0x000000010f0f7824 */ /* 0x000fe400078e0a0e */
[----:B------:R-:W-:Y:S02]  /*02f0*/  IMAD R14, R11, 0x4, R16 ;  /* 0x000000040b0e7824 */ /* 0x000fe400078e0210 */
[C---:B-1----:R-:W-:Y:S01]  /*0300*/  IMAD.WIDE R18, R15.reuse, 0x4, R8 ;  /* 0x000000040f127825 */ /* 0x042fe200078e0208 */
[----:B------:R-:W1:Y:S01]  /*0310*/  LDC.64 R16, c[0x0][0x218] ;  /* 0x00008600ff107b82 */ /* 0x000e620000000a00 */
[----:B------:R-:W-:Y:S02]  /*0320*/  CS2R R8, SRZ ;  /* 0x0000000000087805 */ /* 0x000fe4000001ff00 */
[----:B0-----:R-:W-:-:S04]  /*0330*/  IMAD.WIDE R20, R15, 0x4, R20 ;  /* 0x000000040f147825 */ /* 0x001fc800078e0214 */
[----:B------:R-:W-:-:S04]  /*0340*/  IMAD.WIDE R22, R15, 0x4, R22 ;  /* 0x000000040f167825 */ /* 0x000fc800078e0216 */
[----:B-1----:R-:W-:Y:S01]  /*0350*/  IMAD.WIDE R16, R15, 0x4, R16 ;  /* 0x000000040f107825 */ /* 0x002fe200078e0210 */
[----:B---3--:R0:W-:Y:S01]  /*0360*/  STS.128 [R14], R4 ;  /* 0x000000040e007388 */ /* 0x0081e20000000c00 */
[----:B------:R-:W-:Y:S06]  /*0370*/  BAR.SYNC.DEFER_BLOCKING 0x0 ;  /* 0x0000000000007b1d */ /* 0x000fec0000010000 */
[----:B------:R-:W2:Y:S01]  /*0380*/  @!P0 LDG.E.EL.64 R12, desc[UR6][R18.64] ;  /* 0x00000006120c8981 */ /* 0x000ea2000c2e1b00 */
[----:B0-----:R-:W-:-:S03]  /*0390*/  CS2R R4, SRZ ;  /* 0x0000000000047805 */ /* 0x001fc6000001ff00 */
[----:B------:R0:W3:Y:S01]  /*03a0*/  @!P0 LDG.E.EL.64 R8, desc[UR6][R16.64] ;  /* 0x0000000610088981 */ /* 0x0000e2000c2e1b00 */
[----:B------:R-:W-:-:S03]  /*03b0*/  CS2R R6, SRZ ;  /* 0x0000000000067805 */ /* 0x000fc6000001ff00 */
[----:B------:R-:W4:Y:S04]  /*03c0*/  @!P0 LDG.E.EL.64 R4, desc[UR6][R20.64] ;  /* 0x0000000614048981 */ /* 0x000f28000c2e1b00 */
[----:B------:R-:W4:Y:S01]  /*03d0*/  @!P0 LDG.E.EL.64 R6, desc[UR6][R22.64] ;  /* 0x0000000616068981 */ /* 0x000f22000c2e1b00 */
[----:B------:R-:W-:Y:S01]  /*03e0*/  LOP3.LUT R2, R2, 0x7f, RZ, 0xc0, !PT ;  /* 0x0000007f02027812 */ /* 0x000fe200078ec0ff */
[----:B0-----:R-:W-:Y:S01]  /*03f0*/  IMAD.MOV.U32 R16, RZ, RZ, 0x3e800000 ;  /* 0x3e800000ff107424 */ /* 0x001fe200078e00ff */
[----:B------:R-:W-:Y:S02]  /*0400*/  LEA R17, R10, UR4, 0x2 ;  /* 0x000000040a117c11 */ /* 0x000fe4000f8e10ff */
[----:B------:R-:W-:-:S03]  /*0410*/  PRMT R3, R2, 0x6540, R3 ;  /* 0x0000654002037816 */ /* 0x000fc60000000003 */
[----:B------:R-:W3:Y:S01]  /*0420*/  LDS.64 R14, [R17+0x410] ;  /* 0x00041000110e7984 */ /* 0x000ee20000000a00 */
[----:B--2---:R-:W-:Y:S01]  /*0430*/  FADD R18, R12, 9.9999997473787516356e-06 ;  /* 0x3727c5ac0c127421 */ /* 0x004fe20000000000 */
[----:B------:R-:W-:Y:S02]  /*0440*/  FADD R19, R13, 9.9999997473787516356e-06 ;  /* 0x3727c5ac0d137421 */ /* 0x000fe40000000000 */
[----:B------:R0:W1:Y:S01]  /*0450*/  LDS.64 R12, [R17] ;  /* 0x00000000110c7984 */ /* 0x0000620000000a00 */
[----:B------:R2:W5:Y:S01]  /*0460*/  MUFU.SQRT R24, R18 ;  /* 0x0000001200187308 */ /* 0x0005620000002000 */
[----:B---3--:R-:W-:Y:S01]  /*0470*/  FADD R14, R14, -R8 ;  /* 0x800000080e0e7221 */ /* 0x008fe20000000000 */
[----:B------:R-:W-:Y:S01]  /*0480*/  FADD R15, R15, -R9 ;  /* 0x800000090f0f7221 */ /* 0x000fe20000000000 */
[----:B0-----:R-:W-:-:S05]  /*0490*/  IMAD R17, R10, 0x2, R17 ;  /* 0x000000020a117824 */ /* 0x001fca00078e0211 */
[----:B------:R0:W3:Y:S01]  /*04a0*/  MUFU.SQRT R25, R19 ;  /* 0x0000001300197308 */ /* 0x0000e20000002000 */
[----:B--2---:R-:W-:-:S05]  /*04b0*/  LEA R18, R11, UR4, 0x1 ;  /* 0x000000040b127c11 */ /* 0x004fca000f8e08ff */
[----:B------:R-:W-:Y:S01]  /*04c0*/  IMAD R11, R11, 0x4, R18 ;  /* 0x000000040b0b7824 */ /* 0x000fe200078e0212 */
[----:B------:R-:W-:Y:S01]  /*04d0*/  BAR.SYNC.DEFER_BLOCKING 0x0 ;  /* 0x0000000000007b1d */ /* 0x000fe20000010000 */
[C---:B-----5:R-:W-:Y:S02]  /*04e0*/  FSETP.GT.AND P0, PT, R24.reuse, 8.50705917302346158658e+37, PT ;  /* 0x7e8000001800780b */ /* 0x060fe40003f04000 */
[----:B------:R-:W-:Y:S02]  /*04f0*/  FSETP.GEU.AND P2, PT, R24, 1.175494350822287508e-38, PT ;  /* 0x008000001800780b */ /* 0x000fe40003f4e000 */
[----:B0-----:R-:W-:Y:S02]  /*0500*/  FSEL R19, R16, 1, P0 ;  /* 0x3f80000010137808 */ /* 0x001fe40000000000 */
[C---:B---3--:R-:W-:Y:S02]  /*0510*/  FSETP.GT.AND P1, PT, R25.reuse, 8.50705917302346158658e+37, PT ;  /* 0x7e8000001900780b */ /* 0x048fe40003f24000 */
[----:B------:R-:W-:-:S02]  /*0520*/  FSETP.GEU.AND P3, PT, R25, 1.175494350822287508e-38, PT ;  /* 0x008000001900780b */ /* 0x000fc40003f6e000 */
[----:B------:R-:W-:-:S03]  /*0530*/  FSEL R16, R16, 1, P1 ;  /* 0x3f80000010107808 */ /* 0x000fc60000800000 */
[----:B------:R-:W-:Y:S02]  /*0540*/  @P0 FMUL R24, R24, 0.25 ;  /* 0x3e80000018180820 */ /* 0x000fe40000400000 */
[----:B------:R-:W-:Y:S02]  /*0550*/  @!P2 FMUL R19, R19, 16777216 ;  /* 0x4b8000001313a820 */ /* 0x000fe40000400000 */
[----:B------:R-:W-:Y:S02]  /*0560*/  @!P2 FMUL R24, R24, 16777216 ;  /* 0x4b8000001818a820 */ /* 0x000fe40000400000 */
[----:B------:R-:W-:Y:S02]  /*0570*/  @P1 FMUL R25, R25, 0.25 ;  /* 0x3e80000019191820 */ /* 0x000fe40000400000 */
[----:B------:R-:W-:Y:S02]  /*0580*/  @!P3 FMUL R16, R16, 16777216 ;  /* 0x4b8000001010b820 */ /* 0x000fe40000400000 */
[----:B------:R-:W0:Y:S01]  /*0590*/  MUFU.RCP R24, R24 ;  /* 0x0000001800187308 */ /* 0x000e220000001000 */
[----:B------:R-:W-:Y:S01]  /*05a0*/  @!P3 FMUL R25, R25, 16777216 ;  /* 0x4b8000001919b820 */ /* 0x000fe20000400000 */
[----:B-1----:R-:W-:Y:S01]  /*05b0*/  FADD R12, R12, -R8 ;  /* 0x800000080c0c7221 */ /* 0x002fe20000000000 */
[----:B------:R-:W-:-:S05]  /*05c0*/  FADD R13, R13, -R9 ;  /* 0x800000090d0d7221 */ /* 0x000fca0000000000 */
[----:B------:R-:W1:Y:S01]  /*05d0*/  MUFU.RCP R25, R25 ;  /* 0x0000001900197308 */ /* 0x000e620000001000 */
[----:B0-----:R-:W-:-:S04]  /*05e0*/  FMUL R19, R24, R19 ;  /* 0x0000001318137220 */ /* 0x001fc80000400000 */
[C---:B------:R-:W-:Y:S01]  /*05f0*/  FMUL R9, R19.reuse, R12 ;  /* 0x0000000c13097220 */ /* 0x040fe20000400000 */
[----:B------:R-:W-:Y:S01]  /*0600*/  FMUL R19, R19, R14 ;  /* 0x0000000e13137220 */ /* 0x000fe20000400000 */
[----:B-1----:R-:W-:Y:S02]  /*0610*/  FMUL R16, R25, R16 ;  /* 0x0000001019107220 */ /* 0x002fe40000400000 */
[-CC-:B----4-:R-:W-:Y:S01]  /*0620*/  FFMA R9, R9, R4.reuse, R6.reuse ;  /* 0x0000000409097223 */ /* 0x190fe20000000006 */
[----:B------:R-:W-:Y:S01]  /*0630*/  FFMA R19, R19, R4, R6 ;  /* 0x0000000413137223 */ /* 0x000fe20000000006 */
[C---:B------:R-:W-:Y:S01]  /*0640*/  FMUL R8, R16.reuse, R13 ;  /* 0x0000000d10087220 */ /* 0x040fe20000400000 */
[----:B------:R-:W-:Y:S02]  /*0650*/  FMUL R16, R16, R15 ;  /* 0x0000000f10107220 */ /* 0x000fe40000400000 */
[----:B------:R-:W-:Y:S01]  /*0660*/  FSETP.GEU.AND P3, PT, R9, RZ, PT ;  /* 0x000000ff0900720b */ /* 0x000fe20003f6e000 */
[-CC-:B------:R-:W-:Y:S01]  /*0670*/  FFMA R8, R8, R5.reuse, R7.reuse ;  /* 0x0000000508087223 */ /* 0x180fe20000000007 */
[----:B------:R-:W-:Y:S01]  /*0680*/  FFMA R16, R16, R5, R7 ;  /* 0x0000000510107223 */ /* 0x000fe20000000007 */
[----:B------:R-:W-:Y:S01]  /*0690*/  FSETP.GEU.AND P1, PT, R19, RZ, PT ;  /* 0x000000ff1300720b */ /* 0x000fe20003f2e000 */
[----:B------:R-:W0:Y:S01]  /*06a0*/  LDC.64 R4, c[0x0][0x238] ;  /* 0x00008e00ff047b82 */ /* 0x000e220000000a00 */
[----:B------:R-:W-:-:S02]  /*06b0*/  FSEL R6, R9, RZ, P3 ;  /* 0x000000ff09067208 */ /* 0x000fc40001800000 */
[----:B------:R-:W-:Y:S02]  /*06c0*/  FSETP.GEU.AND P2, PT, R8, RZ, PT ;  /* 0x000000ff0800720b */ /* 0x000fe40003f4e000 */
[----:B------:R-:W-:Y:S01]  /*06d0*/  FSETP.GEU.AND P0, PT, R16, RZ, PT ;  /* 0x000000ff1000720b */ /* 0x000fe20003f0e000 */
[----:B------:R-:W-:Y:S01]  /*06e0*/  STS [R11], R6 ;  /* 0x000000060b007388 */ /* 0x000fe20000000800 */
[----:B------:R-:W-:Y:S02]  /*06f0*/  FSEL R10, R19, RZ, P1 ;  /* 0x000000ff130a7208 */ /* 0x000fe40000800000 */
[----:B------:R-:W-:Y:S02]  /*0700*/  FSEL R8, R8, RZ, P2 ;  /* 0x000000ff08087208 */ /* 0x000fe40001000000 */
[----:B------:R-:W-:Y:S01]  /*0710*/  FSEL R16, R16, RZ, P0 ;  /* 0x000000ff10107208 */ /* 0x000fe20000000000 */
[----:B------:R-:W-:Y:S01]  /*0720*/  STS [R11+0x4], R10 ;  /* 0x0000040a0b007388 */ /* 0x000fe20000000800 */
[----:B------:R-:W-:-:S02]  /*0730*/  ISETP.GE.AND P0, PT, R0, 0x100, PT ;  /* 0x000001000000780c */ /* 0x000fc40003f06270 */
[C---:B------:R-:W-:Y:S01]  /*0740*/  LOP3.LUT R7, R3.reuse, 0x80, RZ, 0xfc, !PT ;  /* 0x0000008003077812 */ /* 0x040fe200078efcff */
[----:B------:R-:W-:Y:S01]  /*0750*/  STS [R11+0xc], R8 ;  /* 0x00000c080b007388 */ /* 0x000fe20000000800 */
[C---:B------:R-:W-:Y:S01]  /*0760*/  ISETP.LT.AND P1, PT, R3.reuse, 0x100, !P0 ;  /* 0x000001000300780c */ /* 0x040fe20004721270 */
[----:B------:R-:W-:Y:S01]  /*0770*/  IMAD R3, R3, 0x100, R0 ;  /* 0x0000010003037824 */ /* 0x000fe200078e0200 */
[----:B------:R-:W-:Y:S01]  /*0780*/  ISETP.LT.AND P0, PT, R7, 0x100, !P0 ;  /* 0x000001000700780c */ /* 0x000fe20004701270 */
[----:B------:R-:W-:Y:S01]  /*0790*/  STS [R11+0x10], R16 ;  /* 0x000010100b007388 */ /* 0x000fe20000000800 */
[----:B------:R-:W-:Y:S01]  /*07a0*/  BAR.SYNC.DEFER_BLOCKING 0x0 ;  /* 0x0000000000007b1d */ /* 0x000fe20000010000 */
[----:B0-----:R-:W-:-:S05]  /*07b0*/  IMAD.WIDE R2, R3, 0x4, R4 ;  /* 0x0000000403027825 */ /* 0x001fca00078e0204 */
[----:B------:R-:W-:Y:S04]  /*07c0*/  LDS R12, [R17] ;  /* 0x00000000110c7984 */ /* 0x000fe80000000800 */
[----:B------:R-:W0:Y:S04]  /*07d0*/  LDS R13, [R17+0x4] ;  /* 0x00000400110d7984 */ /* 0x000e280000000800 */
[----:B0-----:R0:W-:Y:S02]  /*07e0*/  @P1 STG.E.64 desc[UR6][R2.64], R12 ;  /* 0x0000000c02001986 */ /* 0x0011e4000c101b06 */
[----:B0-----:R-:W-:Y:S05]  /*07f0*/  @!P0 EXIT ;  /* 0x000000000000894d */ /* 0x001fea0003800000 */
[----:B------:R-:W-:Y:S01]  /*0800*/  LDS R8, [R17+0x600] ;  /* 0x0006000011087984 */ /* 0x000fe20000000800 */
[----:B0-----:R-:W-:-:S03]  /*0810*/  IMAD R3, R7, 0x100, R0 ;  /* 0x0000010007037824 */ /* 0x001fc600078e0200 */
[----:B------:R-:W0:Y:S01]  /*0820*/  LDS R9, [R17+0x604] ;  /* 0x0006040011097984 */ /* 0x000e220000000800 */
[----:B------:R-:W-:-:S05]  /*0830*/  IMAD.WIDE R2, R3, 0x4, R4 ;  /* 0x0000000403027825 */ /* 0x000fca00078e0204 */
[----:B0-----:R-:W-:Y:S01]  /*0840*/  STG.E.64 desc[UR6][R2.64], R8 ;  /* 0x0000000802007986 */ /* 0x001fe2000c101b06 */
[----:B------:R-:W-:Y:S05]  /*0850*/  EXIT ;  /* 0x000000000000794d */ /* 0x000fea0003800000 */
.L_x_0:
[----:B------:R-:W-:-:S00]  /*0860*/  BRA `(.L_x_0) ;  /* 0xfffffffc00fc7947 */ /* 0x000fc0000383ffff */
[----:B------:R-:W-:-:S00]  /*0870*/  NOP ;  /* 0x0000000000007918 */ /* 0x000fc00000000000 */
        /* <DEDUP_REMOVED lines=8> */
.L_x_1:


//--------------------- .nv.global.init           --------------------------
	.section	.nv.global.init,"aw",@progbits
.nv.global.init:
	.type		_$_str,@object
	.size		_$_str,(_$_str_$_2 - _$_str)
_$_str:
        /*0000*/ 	.byte	0x5f, 0x5f, 0x43, 0x55, 0x44, 0x41, 0x5f, 0x46, 0x54, 0x5a, 0x00
	.type		_$_str_$_2,@object
	.size		_$_str_$_2,(.L_1 - _$_str_$_2)
_$_str_$_2:
        /*000b*/ 	.byte	0x5f, 0x5f, 0x43, 0x55, 0x44, 0x41, 0x5f, 0x50, 0x52, 0x45, 0x43, 0x5f, 0x53, 0x51, 0x52, 0x54
        /*001b*/ 	.byte	0x00
.L_1:


//--------------------- .nv.shared.triton_poi_fused__native_batch_norm_legit_no_training_relu_8 --------------------------
	.section	.nv.shared.triton_poi_fused__native_batch_norm_legit_no_training_relu_8,"aw",@nobits
	.sectionflags	@""
	.align	16
	.zero		1024


//--------------------- .nv.constant0.triton_poi_fused__native_batch_norm_legit_no_training_relu_8 --------------------------
	.section	.nv.constant0.triton_poi_fused__native_batch_norm_legit_no_training_relu_8,"a",@progbits
	.sectionflags	@""
	.align	4
.nv.constant0.triton_poi_fused__native_batch_norm_legit_no_training_relu_8:
	.zero		584
